	.headerflags	@"EF_CUDA_TEXMODE_UNIFIED EF_CUDA_64BIT_ADDRESS EF_CUDA_ACCELERATORS EF_CUDA_SM90 EF_CUDA_VIRTUAL_SM(EF_CUDA_SM90)"
	.elftype	@"ET_EXEC"


//--------------------- .nv.info                  --------------------------
	.section	.nv.info,"",@"SHT_CUDA_INFO"
	.align	4


	//----- nvinfo : EIATTR_REGCOUNT
	.align		4
        /*0000*/ 	.byte	0x04, 0x2f
        /*0002*/ 	.short	(.L_1 - .L_0)
	.align		4
.L_0:
        /*0004*/ 	.word	index@(triton_poi_fused_add_mul_7)
        /*0008*/ 	.word	0x00000010


	//----- nvinfo : EIATTR_MIN_STACK_SIZE
	.align		4
.L_1:
        /*000c*/ 	.byte	0x04, 0x12
        /*000e*/ 	.short	(.L_3 - .L_2)
	.align		4
.L_2:
        /*0010*/ 	.word	index@(triton_poi_fused_add_mul_7)
        /*0014*/ 	.word	0x00000000


	//----- nvinfo : EIATTR_FRAME_SIZE
	.align		4
.L_3:
        /*0018*/ 	.byte	0x04, 0x11
        /*001a*/ 	.short	(.L_5 - .L_4)
	.align		4
.L_4:
        /*001c*/ 	.word	index@(triton_poi_fused_add_mul_7)
        /*0020*/ 	.word	0x00000000


	//----- nvinfo : EIATTR_MIN_STACK_SIZE
	.align		4
.L_5:
        /*0024*/ 	.byte	0x04, 0x12
        /*0026*/ 	.short	(.L_7 - .L_6)
	.align		4
.L_6:
        /*0028*/ 	.word	index@(triton_poi_fused_add_mul_7)
        /*002c*/ 	.word	0x00000000
.L_7:


//--------------------- .nv.info.triton_poi_fused_add_mul_7 --------------------------
	.section	.nv.info.triton_poi_fused_add_mul_7,"",@"SHT_CUDA_INFO"
	.sectionflags	@""
	.align	4


	//----- nvinfo : EIATTR_CUDA_API_VERSION
	.align		4
        /*0000*/ 	.byte	0x04, 0x37
        /*0002*/ 	.short	(.L_9 - .L_8)
.L_8:
        /*0004*/ 	.word	0x0000007c


	//----- nvinfo : EIATTR_KPARAM_INFO
	.align		4
.L_9:
        /*0008*/ 	.byte	0x04, 0x17
        /*000a*/ 	.short	(.L_11 - .L_10)
.L_10:
        /*000c*/ 	.word	0x00000000
        /*0010*/ 	.short	0x0002
        /*0012*/ 	.short	0x0010
        /*0014*/ 	.byte	0x00, 0xf0, 0x11, 0x00


	//----- nvinfo : EIATTR_KPARAM_INFO
	.align		4
.L_11:
        /*0018*/ 	.byte	0x04, 0x17
        /*001a*/ 	.short	(.L_13 - .L_12)
.L_12:
        /*001c*/ 	.word	0x00000000
        /*0020*/ 	.short	0x0001
        /*0022*/ 	.short	0x0008
        /*0024*/ 	.byte	0x00, 0xf4, 0x21, 0x00


	//----- nvinfo : EIATTR_KPARAM_INFO
	.align		4
.L_13:
        /*0028*/ 	.byte	0x04, 0x17
        /*002a*/ 	.short	(.L_15 - .L_14)
.L_14:
        /*002c*/ 	.word	0x00000000
        /*0030*/ 	.short	0x0000
        /*0032*/ 	.short	0x0000
        /*0034*/ 	.byte	0x00, 0xf4, 0x21, 0x00


	//----- nvinfo : EIATTR_SPARSE_MMA_MASK
	.align		4
.L_15:
        /*0038*/ 	.byte	0x03, 0x50
        /*003a*/ 	.short	0x0000


	//----- nvinfo : EIATTR_MAXREG_COUNT
	.align		4
        /*003c*/ 	.byte	0x03, 0x1b
        /*003e*/ 	.short	0x00ff


	//----- nvinfo : EIATTR_EXIT_INSTR_OFFSETS
	.align		4
        /*0040*/ 	.byte	0x04, 0x1c
        /*0042*/ 	.short	(.L_17 - .L_16)


	//   ....[0]....
.L_16:
        /*0044*/ 	.word	0x000001a0


	//   ....[1]....
        /*0048*/ 	.word	0x000001e0


	//----- nvinfo : EIATTR_REQNTID
	.align		4
.L_17:
        /*004c*/ 	.byte	0x04, 0x10
        /*004e*/ 	.short	(.L_19 - .L_18)
.L_18:
        /*0050*/ 	.word	0x00000080
        /*0054*/ 	.word	0x00000001
        /*0058*/ 	.word	0x00000001


	//----- nvinfo : EIATTR_CBANK_PARAM_SIZE
	.align		4
.L_19:
        /*005c*/ 	.byte	0x03, 0x19
        /*005e*/ 	.short	0x0014


	//----- nvinfo : EIATTR_PARAM_CBANK
	.align		4
        /*0060*/ 	.byte	0x04, 0x0a
        /*0062*/ 	.short	(.L_21 - .L_20)
	.align		4
.L_20:
        /*0064*/ 	.word	index@(.nv.constant0.triton_poi_fused_add_mul_7)
        /*0068*/ 	.short	0x0210
        /*006a*/ 	.short	0x0014


	//----- nvinfo : EIATTR_SW_WAR
	.align		4
.L_21:
        /*006c*/ 	.byte	0x04, 0x36
        /*006e*/ 	.short	(.L_23 - .L_22)
.L_22:
        /*0070*/ 	.word	0x00000008
.L_23:


//--------------------- .nv.callgraph             --------------------------
	.section	.nv.callgraph,"",@"SHT_CUDA_CALLGRAPH"
	.align	4
	.sectionentsize	8
	.align		4
        /*0000*/ 	.word	0x00000000
	.align		4
        /*0004*/ 	.word	0xffffffff
	.align		4
        /*0008*/ 	.word	0x00000000
	.align		4
        /*000c*/ 	.word	0xfffffffe
	.align		4
        /*0010*/ 	.word	0x00000000
	.align		4
        /*0014*/ 	.word	0xfffffffd
	.align		4
        /*0018*/ 	.word	0x00000000
	.align		4
        /*001c*/ 	.word	0xfffffffc


//--------------------- .text.triton_poi_fused_add_mul_7 --------------------------
	.section	.text.triton_poi_fused_add_mul_7,"ax",@progbits
	.align	128
        .global         triton_poi_fused_add_mul_7
        .type           triton_poi_fused_add_mul_7,@function
        .size           triton_poi_fused_add_mul_7,(.L_x_1 - triton_poi_fused_add_mul_7)
        .other          triton_poi_fused_add_mul_7,@"STO_CUDA_ENTRY STV_DEFAULT"
triton_poi_fused_add_mul_7:
.text.triton_poi_fused_add_mul_7:
[----:B------:R-:W0:Y:S02]  /*0000*/  LDC R1, c[0x0][0x28] ;  /* 0x00000a00ff017b82 */ /* 0x000e240000000800 */
[----:B------:R-:W1:Y:S01]  /*0010*/  S2R R0, SR_TID.X ;  /* 0x0000000000007919 */ /* 0x000e620000002100 */
[----:B------:R-:W2:Y:S01]  /*0020*/  LDC.64 R4, c[0x0][0x210] ;  /* 0x00008400ff047b82 */ /* 0x000ea20000000a00 */
[----:B------:R-:W-:Y:S02]  /*0030*/  CS2R R10, SRZ ;  /* 0x00000000000a7805 */ /* 0x000fe4000001ff00 */
[----:B------:R-:W-:Y:S01]  /*0040*/  CS2R R12, SRZ ;  /* 0x00000000000c7805 */ /* 0x000fe2000001ff00 */
[----:B------:R-:W3:Y:S01]  /*0050*/  S2R R9, SR_CTAID.X ;  /* 0x0000000000097919 */ /* 0x000ee20000002500 */
[----:B------:R-:W-:Y:S01]  /*0060*/  ULDC.64 UR4, c[0x0][0x208] ;  /* 0x0000820000047ab9 */ /* 0x000fe20000000a00 */
[----:B-1----:R-:W-:-:S05]  /*0070*/  IMAD.SHL.U32 R0, R0, 0x2, RZ ;  /* 0x0000000200007824 */ /* 0x002fca00078e00ff */
[----:B------:R-:W-:-:S05]  /*0080*/  LOP3.LUT R0, R0, 0xfe, RZ, 0xc0, !PT ;  /* 0x000000fe00007812 */ /* 0x000fca00078ec0ff */
[----:B---3--:R-:W-:-:S05]  /*0090*/  IMAD R9, R9, 0x100, R0 ;  /* 0x0000010009097824 */ /* 0x008fca00078e0200 */
[----:B------:R-:W-:Y:S02]  /*00a0*/  SHF.R.S32.HI R0, RZ, 0x1f, R9 ;  /* 0x0000001fff007819 */ /* 0x000fe40000011409 */
[----:B------:R-:W-:Y:S02]  /*00b0*/  ISETP.GE.AND P0, PT, R9, 0x200, PT ;  /* 0x000002000900780c */ /* 0x000fe40003f06270 */
[----:B------:R-:W-:-:S04]  /*00c0*/  LEA.HI R0, R0, R9, RZ, 0x7 ;  /* 0x0000000900007211 */ /* 0x000fc800078f38ff */
[----:B------:R-:W-:Y:S02]  /*00d0*/  LOP3.LUT R2, R0, 0xffffff80, RZ, 0xc0, !PT ;  /* 0xffffff8000027812 */ /* 0x000fe400078ec0ff */
[----:B------:R-:W-:Y:S02]  /*00e0*/  SHF.R.S32.HI R0, RZ, 0x7, R0 ;  /* 0x00000007ff007819 */ /* 0x000fe40000011400 */
[----:B------:R-:W-:-:S05]  /*00f0*/  IADD3 R3, R9, -R2, RZ ;  /* 0x8000000209037210 */ /* 0x000fca0007ffe0ff */
[----:B------:R-:W-:-:S05]  /*0100*/  IMAD R3, R0, 0x90, R3 ;  /* 0x0000009000037824 */ /* 0x000fca00078e0203 */
[----:B------:R-:W-:Y:S01]  /*0110*/  IADD3 R7, R3, 0x10, RZ ;  /* 0x0000001003077810 */ /* 0x000fe20007ffe0ff */
[----:B--2---:R-:W-:-:S04]  /*0120*/  IMAD.WIDE R2, R3, 0x4, R4 ;  /* 0x0000000403027825 */ /* 0x004fc800078e0204 */
[----:B------:R-:W-:Y:S01]  /*0130*/  IMAD.WIDE R4, R7, 0x4, R4 ;  /* 0x0000000407047825 */ /* 0x000fe200078e0204 */
[----:B------:R-:W2:Y:S01]  /*0140*/  @!P0 LDG.E.64 R10, desc[UR4][R2.64] ;  /* 0x00000004020a8981 */ /* 0x000ea2000c1e1b00 */
[----:B------:R-:W1:Y:S03]  /*0150*/  LDC.64 R6, c[0x0][0x218] ;  /* 0x00008600ff067b82 */ /* 0x000e660000000a00 */
[----:B------:R-:W2:Y:S01]  /*0160*/  @!P0 LDG.E.64 R12, desc[UR4][R4.64] ;  /* 0x00000004040c8981 */ /* 0x000ea2000c1e1b00 */
[----:B-1----:R-:W-:-:S04]  /*0170*/  IMAD.WIDE R6, R9, 0x4, R6 ;  /* 0x0000000409067825 */ /* 0x002fc800078e0206 */
[----:B--2---:R-:W-:Y:S01]  /*0180*/  FADD R10, R12, R10 ;  /* 0x0000000a0c0a7221 */ /* 0x004fe20000000000 */
[----:B------:R-:W-:Y:S01]  /*0190*/  FADD R11, R13, R11 ;  /* 0x0000000b0d0b7221 */ /* 0x000fe20000000000 */
[----:B------:R-:W-:Y:S06]  /*01a0*/  @P0 EXIT ;  /* 0x000000000000094d */ /* 0x000fec0003800000 */
[----:B------:R-:W-:Y:S01]  /*01b0*/  FMUL R10, R10, 0.5 ;  /* 0x3f0000000a0a7820 */ /* 0x000fe20000400000 */
[----:B------:R-:W-:-:S05]  /*01c0*/  FMUL R11, R11, 0.5 ;  /* 0x3f0000000b0b7820 */ /* 0x000fca0000400000 */
[----:B------:R-:W-:Y:S01]  /*01d0*/  STG.E.64 desc[UR4][R6.64], R10 ;  /* 0x0000000a06007986 */ /* 0x000fe2000c101b04 */
[----:B------:R-:W-:Y:S05]  /*01e0*/  EXIT ;  /* 0x000000000000794d */ /* 0x000fea0003800000 */
.L_x_0:
[----:B------:R-:W-:-:S00]  /*01f0*/  BRA `(.L_x_0) ;  /* 0xfffffffc00fc7947 */ /* 0x000fc0000383ffff */
[----:B------:R-:W-:-:S00]  /*0200*/  NOP ;  /* 0x0000000000007918 */ /* 0x000fc00000000000 */
[----:B------:R-:W-:-:S00]  /*0210*/  NOP ;  /* 0x0000000000007918 */ /* 0x000fc00000000000 */
[----:B------:R-:W-:-:S00]  /*0220*/  NOP ;  /* 0x0000000000007918 */ /* 0x000fc00000000000 */
[----:B------:R-:W-:-:S00]  /*0230*/  NOP ;  /* 0x0000000000007918 */ /* 0x000fc00000000000 */
[----:B------:R-:W-:-:S00]  /*0240*/  NOP ;  /* 0x0000000000007918 */ /* 0x000fc00000000000 */
[----:B------:R-:W-:-:S00]  /*0250*/  NOP ;  /* 0x0000000000007918 */ /* 0x000fc00000000000 */
[----:B------:R-:W-:-:S00]  /*0260*/  NOP ;  /* 0x0000000000007918 */ /* 0x000fc00000000000 */
[----:B------:R-:W-:-:S00]  /*0270*/  NOP ;  /* 0x0000000000007918 */ /* 0x000fc00000000000 */
.L_x_1:


//--------------------- .nv.constant0.triton_poi_fused_add_mul_7 --------------------------
	.section	.nv.constant0.triton_poi_fused_add_mul_7,"a",@progbits
	.sectionflags	@""
	.align	4
.nv.constant0.triton_poi_fused_add_mul_7:
	.zero		548
